	.headerflags	@"EF_CUDA_TEXMODE_UNIFIED EF_CUDA_64BIT_ADDRESS EF_CUDA_ACCELERATORS EF_CUDA_SM90 EF_CUDA_VIRTUAL_SM(EF_CUDA_SM90)"
	.elftype	@"ET_EXEC"


//--------------------- .nv.info                  --------------------------
	.section	.nv.info,"",@"SHT_CUDA_INFO"
	.align	4


	//----- nvinfo : EIATTR_REGCOUNT
	.align		4
        /*0000*/ 	.byte	0x04, 0x2f
        /*0002*/ 	.short	(.L_1 - .L_0)
	.align		4
.L_0:
        /*0004*/ 	.word	index@(triton_poi_fused__to_copy_arange_clamp_mul_sub_30)
        /*0008*/ 	.word	0x0000000c


	//----- nvinfo : EIATTR_MIN_STACK_SIZE
	.align		4
.L_1:
        /*000c*/ 	.byte	0x04, 0x12
        /*000e*/ 	.short	(.L_3 - .L_2)
	.align		4
.L_2:
        /*0010*/ 	.word	index@(triton_poi_fused__to_copy_arange_clamp_mul_sub_30)
        /*0014*/ 	.word	0x00000000


	//----- nvinfo : EIATTR_FRAME_SIZE
	.align		4
.L_3:
        /*0018*/ 	.byte	0x04, 0x11
        /*001a*/ 	.short	(.L_5 - .L_4)
	.align		4
.L_4:
        /*001c*/ 	.word	index@(triton_poi_fused__to_copy_arange_clamp_mul_sub_30)
        /*0020*/ 	.word	0x00000000


	//----- nvinfo : EIATTR_MIN_STACK_SIZE
	.align		4
.L_5:
        /*0024*/ 	.byte	0x04, 0x12
        /*0026*/ 	.short	(.L_7 - .L_6)
	.align		4
.L_6:
        /*0028*/ 	.word	index@(triton_poi_fused__to_copy_arange_clamp_mul_sub_30)
        /*002c*/ 	.word	0x00000000
.L_7:


//--------------------- .nv.info.triton_poi_fused__to_copy_arange_clamp_mul_sub_30 --------------------------
	.section	.nv.info.triton_poi_fused__to_copy_arange_clamp_mul_sub_30,"",@"SHT_CUDA_INFO"
	.sectionflags	@""
	.align	4


	//----- nvinfo : EIATTR_CUDA_API_VERSION
	.align		4
        /*0000*/ 	.byte	0x04, 0x37
        /*0002*/ 	.short	(.L_9 - .L_8)
.L_8:
        /*0004*/ 	.word	0x0000007c


	//----- nvinfo : EIATTR_KPARAM_INFO
	.align		4
.L_9:
        /*0008*/ 	.byte	0x04, 0x17
        /*000a*/ 	.short	(.L_11 - .L_10)
.L_10:
        /*000c*/ 	.word	0x00000000
        /*0010*/ 	.short	0x0001
        /*0012*/ 	.short	0x0008
        /*0014*/ 	.byte	0x00, 0xf0, 0x11, 0x00


	//----- nvinfo : EIATTR_KPARAM_INFO
	.align		4
.L_11:
        /*0018*/ 	.byte	0x04, 0x17
        /*001a*/ 	.short	(.L_13 - .L_12)
.L_12:
        /*001c*/ 	.word	0x00000000
        /*0020*/ 	.short	0x0000
        /*0022*/ 	.short	0x0000
        /*0024*/ 	.byte	0x00, 0xf4, 0x21, 0x00


	//----- nvinfo : EIATTR_SPARSE_MMA_MASK
	.align		4
.L_13:
        /*0028*/ 	.byte	0x03, 0x50
        /*002a*/ 	.short	0x0000


	//----- nvinfo : EIATTR_MAXREG_COUNT
	.align		4
        /*002c*/ 	.byte	0x03, 0x1b
        /*002e*/ 	.short	0x00ff


	//----- nvinfo : EIATTR_EXIT_INSTR_OFFSETS
	.align		4
        /*0030*/ 	.byte	0x04, 0x1c
        /*0032*/ 	.short	(.L_15 - .L_14)


	//   ....[0]....
.L_14:
        /*0034*/ 	.word	0x00000160


	//   ....[1]....
        /*0038*/ 	.word	0x00000190


	//----- nvinfo : EIATTR_REQNTID
	.align		4
.L_15:
        /*003c*/ 	.byte	0x04, 0x10
        /*003e*/ 	.short	(.L_17 - .L_16)
.L_16:
        /*0040*/ 	.word	0x00000020
        /*0044*/ 	.word	0x00000001
        /*0048*/ 	.word	0x00000001


	//----- nvinfo : EIATTR_CBANK_PARAM_SIZE
	.align		4
.L_17:
        /*004c*/ 	.byte	0x03, 0x19
        /*004e*/ 	.short	0x000c


	//----- nvinfo : EIATTR_PARAM_CBANK
	.align		4
        /*0050*/ 	.byte	0x04, 0x0a
        /*0052*/ 	.short	(.L_19 - .L_18)
	.align		4
.L_18:
        /*0054*/ 	.word	index@(.nv.constant0.triton_poi_fused__to_copy_arange_clamp_mul_sub_30)
        /*0058*/ 	.short	0x0210
        /*005a*/ 	.short	0x000c


	//----- nvinfo : EIATTR_SW_WAR
	.align		4
.L_19:
        /*005c*/ 	.byte	0x04, 0x36
        /*005e*/ 	.short	(.L_21 - .L_20)
.L_20:
        /*0060*/ 	.word	0x00000008
.L_21:


//--------------------- .nv.callgraph             --------------------------
	.section	.nv.callgraph,"",@"SHT_CUDA_CALLGRAPH"
	.align	4
	.sectionentsize	8
	.align		4
        /*0000*/ 	.word	0x00000000
	.align		4
        /*0004*/ 	.word	0xffffffff
	.align		4
        /*0008*/ 	.word	0x00000000
	.align		4
        /*000c*/ 	.word	0xfffffffe
	.align		4
        /*0010*/ 	.word	0x00000000
	.align		4
        /*0014*/ 	.word	0xfffffffd
	.align		4
        /*0018*/ 	.word	0x00000000
	.align		4
        /*001c*/ 	.word	0xfffffffc


//--------------------- .text.triton_poi_fused__to_copy_arange_clamp_mul_sub_30 --------------------------
	.section	.text.triton_poi_fused__to_copy_arange_clamp_mul_sub_30,"ax",@progbits
	.align	128
        .global         triton_poi_fused__to_copy_arange_clamp_mul_sub_30
        .type           triton_poi_fused__to_copy_arange_clamp_mul_sub_30,@function
        .size           triton_poi_fused__to_copy_arange_clamp_mul_sub_30,(.L_x_1 - triton_poi_fused__to_copy_arange_clamp_mul_sub_30)
        .other          triton_poi_fused__to_copy_arange_clamp_mul_sub_30,@"STO_CUDA_ENTRY STV_DEFAULT"
triton_poi_fused__to_copy_arange_clamp_mul_sub_30:
.text.triton_poi_fused__to_copy_arange_clamp_mul_sub_30:
[----:B------:R-:W0:Y:S02]  /*0000*/  LDC R1, c[0x0][0x28] ;  /* 0x00000a00ff017b82 */ /* 0x000e240000000800 */
[----:B------:R-:W1:Y:S01]  /*0010*/  S2R R0, SR_TID.X ;  /* 0x0000000000007919 */ /* 0x000e620000002100 */
[----:B------:R-:W2:Y:S01]  /*0020*/  S2R R5, SR_CTAID.X ;  /* 0x0000000000057919 */ /* 0x000ea20000002500 */
[----:B-1----:R-:W-:-:S05]  /*0030*/  IMAD.SHL.U32 R0, R0, 0x2, RZ ;  /* 0x0000000200007824 */ /* 0x002fca00078e00ff */
[----:B------:R-:W-:-:S05]  /*0040*/  LOP3.LUT R0, R0, 0x3e, RZ, 0xc0, !PT ;  /* 0x0000003e00007812 */ /* 0x000fca00078ec0ff */
[----:B--2---:R-:W-:-:S04]  /*0050*/  IMAD R5, R5, 0x40, R0 ;  /* 0x0000004005057824 */ /* 0x004fc800078e0200 */
[C---:B------:R-:W-:Y:S01]  /*0060*/  VIADD R0, R5.reuse, 0x1 ;  /* 0x0000000105007836 */ /* 0x040fe20000000000 */
[----:B------:R-:W-:Y:S02]  /*0070*/  I2FP.F32.S32 R2, R5 ;  /* 0x0000000500027245 */ /* 0x000fe40000201400 */
[----:B------:R-:W-:Y:S02]  /*0080*/  ISETP.GE.AND P0, PT, R5, 0x40, PT ;  /* 0x000000400500780c */ /* 0x000fe40003f06270 */
[----:B------:R-:W-:Y:S01]  /*0090*/  I2FP.F32.S32 R0, R0 ;  /* 0x0000000000007245 */ /* 0x000fe20000201400 */
[----:B------:R-:W-:-:S04]  /*00a0*/  FMUL R2, R2, 0.4920634925365447998 ;  /* 0x3efbefbf02027820 */ /* 0x000fc80000400000 */
[----:B------:R-:W-:Y:S01]  /*00b0*/  FMUL R0, R0, 0.4920634925365447998 ;  /* 0x3efbefbf00007820 */ /* 0x000fe20000400000 */
[----:B------:R-:W-:Y:S02]  /*00c0*/  FMNMX R4, RZ, R2, !PT ;  /* 0x00000002ff047209 */ /* 0x000fe40007800000 */
[----:B------:R-:W1:Y:S02]  /*00d0*/  LDC.64 R2, c[0x0][0x210] ;  /* 0x00008400ff027b82 */ /* 0x000e640000000a00 */
[----:B------:R-:W-:Y:S01]  /*00e0*/  FMNMX R0, RZ, R0, !PT ;  /* 0x00000000ff007209 */ /* 0x000fe20007800000 */
[----:B------:R-:W2:Y:S08]  /*00f0*/  F2I.TRUNC.NTZ R6, R4 ;  /* 0x0000000400067305 */ /* 0x000eb0000020f100 */
[----:B------:R-:W3:Y:S01]  /*0100*/  F2I.TRUNC.NTZ R7, R0 ;  /* 0x0000000000077305 */ /* 0x000ee2000020f100 */
[----:B--2---:R-:W-:-:S05]  /*0110*/  I2FP.F32.S32 R9, R6 ;  /* 0x0000000600097245 */ /* 0x004fca0000201400 */
[----:B------:R-:W-:Y:S01]  /*0120*/  FADD.SAT R6, R4, -R9 ;  /* 0x8000000904067221 */ /* 0x000fe20000002000 */
[----:B-1----:R-:W-:Y:S01]  /*0130*/  IMAD.WIDE R2, R5, 0x4, R2 ;  /* 0x0000000405027825 */ /* 0x002fe200078e0202 */
[----:B---3--:R-:W-:-:S05]  /*0140*/  I2FP.F32.S32 R7, R7 ;  /* 0x0000000700077245 */ /* 0x008fca0000201400 */
[----:B------:R-:W-:Y:S01]  /*0150*/  FADD.SAT R7, R0, -R7 ;  /* 0x8000000700077221 */ /* 0x000fe20000002000 */
[----:B------:R-:W-:Y:S06]  /*0160*/  @P0 EXIT ;  /* 0x000000000000094d */ /* 0x000fec0003800000 */
[----:B------:R-:W-:Y:S02]  /*0170*/  ULDC.64 UR4, c[0x0][0x208] ;  /* 0x0000820000047ab9 */ /* 0x000fe40000000a00 */
[----:B------:R-:W-:Y:S01]  /*0180*/  STG.E.64 desc[UR4][R2.64], R6 ;  /* 0x0000000602007986 */ /* 0x000fe2000c101b04 */
[----:B------:R-:W-:Y:S05]  /*0190*/  EXIT ;  /* 0x000000000000794d */ /* 0x000fea0003800000 */
.L_x_0:
[----:B------:R-:W-:-:S00]  /*01a0*/  BRA `(.L_x_0) ;  /* 0xfffffffc00fc7947 */ /* 0x000fc0000383ffff */
[----:B------:R-:W-:-:S00]  /*01b0*/  NOP ;  /* 0x0000000000007918 */ /* 0x000fc00000000000 */
        /* <DEDUP_REMOVED lines=12> */
.L_x_1:


//--------------------- .nv.constant0.triton_poi_fused__to_copy_arange_clamp_mul_sub_30 --------------------------
	.section	.nv.constant0.triton_poi_fused__to_copy_arange_clamp_mul_sub_30,"a",@progbits
	.sectionflags	@""
	.align	4
.nv.constant0.triton_poi_fused__to_copy_arange_clamp_mul_sub_30:
	.zero		540
